//
// Generated by NVIDIA NVVM Compiler
//
// Compiler Build ID: CL-36424714
// Cuda compilation tools, release 13.0, V13.0.88
// Based on NVVM 20.0.0
//

.version 9.0
.target sm_100
.address_size 64

	// .globl	_Z13sum_reductionPiS_Pl
// _ZZ13sum_reductionPiS_PlE11partial_sum has been demoted

.visible .entry _Z13sum_reductionPiS_Pl(
	.param .u64 .ptr .align 1 _Z13sum_reductionPiS_Pl_param_0,
	.param .u64 .ptr .align 1 _Z13sum_reductionPiS_Pl_param_1,
	.param .u64 .ptr .align 1 _Z13sum_reductionPiS_Pl_param_2
)
{
	.reg .pred 	%p<6>;
	.reg .b32 	%r<21>;
	.reg .b64 	%rd<17>;
	// demoted variable
	.shared .align 4 .b8 _ZZ13sum_reductionPiS_PlE11partial_sum[1024];
	ld.param.u64 	%rd2, [_Z13sum_reductionPiS_Pl_param_0];
	ld.param.u64 	%rd3, [_Z13sum_reductionPiS_Pl_param_1];
	ld.param.u64 	%rd4, [_Z13sum_reductionPiS_Pl_param_2];
	cvta.to.global.u64 	%rd1, %rd4;
	mov.u32 	%r1, %tid.x;
	setp.ne.s32 	%p1, %r1, 0;
	@%p1 bra 	$L__BB0_2;
	// begin inline asm
	mov.u64 	%rd5, %clock64;
	// end inline asm
	mov.u32 	%r7, %ctaid.x;
	mul.wide.u32 	%rd6, %r7, 8;
	add.s64 	%rd7, %rd1, %rd6;
	st.global.u64 	[%rd7], %rd5;
$L__BB0_2:
	mov.u32 	%r2, %ctaid.x;
	mov.u32 	%r20, %ntid.x;
	mad.lo.s32 	%r8, %r2, %r20, %r1;
	cvta.to.global.u64 	%rd8, %rd2;
	mul.wide.s32 	%rd9, %r8, 4;
	add.s64 	%rd10, %rd8, %rd9;
	ld.global.u32 	%r9, [%rd10];
	shl.b32 	%r10, %r1, 2;
	mov.u32 	%r11, _ZZ13sum_reductionPiS_PlE11partial_sum;
	add.s32 	%r4, %r11, %r10;
	st.shared.u32 	[%r4], %r9;
	bar.sync 	0;
	setp.lt.u32 	%p2, %r20, 2;
	@%p2 bra 	$L__BB0_6;
$L__BB0_3:
	shr.u32 	%r6, %r20, 1;
	setp.ge.u32 	%p3, %r1, %r6;
	@%p3 bra 	$L__BB0_5;
	shl.b32 	%r12, %r6, 2;
	add.s32 	%r13, %r4, %r12;
	ld.shared.u32 	%r14, [%r13];
	ld.shared.u32 	%r15, [%r4];
	add.s32 	%r16, %r15, %r14;
	st.shared.u32 	[%r4], %r16;
$L__BB0_5:
	bar.sync 	0;
	setp.gt.u32 	%p4, %r20, 3;
	mov.u32 	%r20, %r6;
	@%p4 bra 	$L__BB0_3;
$L__BB0_6:
	setp.ne.s32 	%p5, %r1, 0;
	@%p5 bra 	$L__BB0_8;
	ld.shared.u32 	%r17, [_ZZ13sum_reductionPiS_PlE11partial_sum];
	cvta.to.global.u64 	%rd12, %rd3;
	mul.wide.u32 	%rd13, %r2, 4;
	add.s64 	%rd14, %rd12, %rd13;
	st.global.u32 	[%rd14], %r17;
	// begin inline asm
	mov.u64 	%rd11, %clock64;
	// end inline asm
	mov.u32 	%r18, %nctaid.x;
	add.s32 	%r19, %r2, %r18;
	mul.wide.u32 	%rd15, %r19, 8;
	add.s64 	%rd16, %rd1, %rd15;
	st.global.u64 	[%rd16], %rd11;
$L__BB0_8:
	ret;

}


// ===== COMPILED SASS (sm_100) =====

	.target	sm_100

	.elftype	@"ET_EXEC"


//--------------------- .note.nv.tkinfo           --------------------------
	.section	.note.nv.tkinfo,"",@"SHT_NOTE"
	.sectionflags	@"SHF_NOTE_NV_TKINFO"
	.tkinfo
        /*0018*/ 	.word	0x00000002
        /*0030*/ 	.string	""
        /*0030*/ 	.string	"ptxas"
        /*0030*/ 	.string	"Cuda compilation tools, release 13.0, V13.0.88"
        /*0030*/ 	.string	"Build cuda_13.0.r13.0/compiler.36424714_0"
        /*0030*/ 	.string	"-arch sm_100 -m 64 "



//--------------------- .note.nv.cuinfo           --------------------------
	.section	.note.nv.cuinfo,"",@"SHT_NOTE"
	.sectionflags	@"SHF_NOTE_NV_CUINFO"
        /*0018*/ 	.short	0x0002
        /*001a*/ 	.short	0x0064
        /*001c*/ 	.short	0x0082
	.zero		2


//--------------------- .nv.info                  --------------------------
	.section	.nv.info,"",@"SHT_CUDA_INFO"
	.align	4


	//----- nvinfo : EIATTR_REGCOUNT
	.align		4
        /*0000*/ 	.byte	0x04, 0x2f
        /*0002*/ 	.short	(.L_1 - .L_0)
	.align		4
.L_0:
        /*0004*/ 	.word	index@(_Z13sum_reductionPiS_Pl)
        /*0008*/ 	.word	0x0000000e


	//----- nvinfo : EIATTR_FRAME_SIZE
	.align		4
.L_1:
        /*000c*/ 	.byte	0x04, 0x11
        /*000e*/ 	.short	(.L_3 - .L_2)
	.align		4
.L_2:
        /*0010*/ 	.word	index@(_Z13sum_reductionPiS_Pl)
        /*0014*/ 	.word	0x00000000


	//----- nvinfo : EIATTR_MIN_STACK_SIZE
	.align		4
.L_3:
        /*0018*/ 	.byte	0x04, 0x12
        /*001a*/ 	.short	(.L_5 - .L_4)
	.align		4
.L_4:
        /*001c*/ 	.word	index@(_Z13sum_reductionPiS_Pl)
        /*0020*/ 	.word	0x00000000
.L_5:


//--------------------- .nv.compat                --------------------------
	.section	.nv.compat,"",@"SHT_CUDA_COMPAT_INFO"
	.align	4
        /*0000*/ 	.byte	0x02, 0x09, 0x00, 0x00, 0x02, 0x02, 0x01, 0x00, 0x02, 0x05, 0x05, 0x00, 0x03, 0x07, 0x01, 0x01
        /*0010*/ 	.byte	0x02, 0x03, 0x00, 0x00, 0x02, 0x06, 0x01, 0x00, 0x04, 0x0b, 0x08, 0x00, 0x09, 0x00, 0x00, 0x00
        /*0020*/ 	.byte	0x00, 0x00, 0x00, 0x00


//--------------------- .nv.info._Z13sum_reductionPiS_Pl --------------------------
	.section	.nv.info._Z13sum_reductionPiS_Pl,"",@"SHT_CUDA_INFO"
	.sectionflags	@""
	.align	4


	//----- nvinfo : EIATTR_CUDA_API_VERSION
	.align		4
        /*0000*/ 	.byte	0x04, 0x37
        /*0002*/ 	.short	(.L_7 - .L_6)
.L_6:
        /*0004*/ 	.word	0x00000082


	//----- nvinfo : EIATTR_KPARAM_INFO
	.align		4
.L_7:
        /*0008*/ 	.byte	0x04, 0x17
        /*000a*/ 	.short	(.L_9 - .L_8)
.L_8:
        /*000c*/ 	.word	0x00000000
        /*0010*/ 	.short	0x0002
        /*0012*/ 	.short	0x0010
        /*0014*/ 	.byte	0x00, 0xf5, 0x21, 0x00


	//----- nvinfo : EIATTR_KPARAM_INFO
	.align		4
.L_9:
        /*0018*/ 	.byte	0x04, 0x17
        /*001a*/ 	.short	(.L_11 - .L_10)
.L_10:
        /*001c*/ 	.word	0x00000000
        /*0020*/ 	.short	0x0001
        /*0022*/ 	.short	0x0008
        /*0024*/ 	.byte	0x00, 0xf5, 0x21, 0x00


	//----- nvinfo : EIATTR_KPARAM_INFO
	.align		4
.L_11:
        /*0028*/ 	.byte	0x04, 0x17
        /*002a*/ 	.short	(.L_13 - .L_12)
.L_12:
        /*002c*/ 	.word	0x00000000
        /*0030*/ 	.short	0x0000
        /*0032*/ 	.short	0x0000
        /*0034*/ 	.byte	0x00, 0xf5, 0x21, 0x00


	//----- nvinfo : EIATTR_SPARSE_MMA_MASK
	.align		4
.L_13:
        /*0038*/ 	.byte	0x03, 0x50
        /*003a*/ 	.short	0x0000


	//----- nvinfo : EIATTR_MAXREG_COUNT
	.align		4
        /*003c*/ 	.byte	0x03, 0x1b
        /*003e*/ 	.short	0x00ff


	//----- nvinfo : EIATTR_NUM_BARRIERS
	.align		4
        /*0040*/ 	.byte	0x02, 0x4c
        /*0042*/ 	.byte	0x01
	.zero		1


	//----- nvinfo : EIATTR_MERCURY_ISA_VERSION
	.align		4
        /*0044*/ 	.byte	0x03, 0x5f
        /*0046*/ 	.short	0x0101


	//----- nvinfo : EIATTR_VRC_CTA_INIT_COUNT
	.align		4
        /*0048*/ 	.byte	0x02, 0x4a
	.zero		1
	.zero		1


	//----- nvinfo : EIATTR_EXIT_INSTR_OFFSETS
	.align		4
        /*004c*/ 	.byte	0x04, 0x1c
        /*004e*/ 	.short	(.L_15 - .L_14)


	//   ....[0]....
.L_14:
        /*0050*/ 	.word	0x00000230


	//   ....[1]....
        /*0054*/ 	.word	0x00000310


	//----- nvinfo : EIATTR_CBANK_PARAM_SIZE
	.align		4
.L_15:
        /*0058*/ 	.byte	0x03, 0x19
        /*005a*/ 	.short	0x0018


	//----- nvinfo : EIATTR_PARAM_CBANK
	.align		4
        /*005c*/ 	.byte	0x04, 0x0a
        /*005e*/ 	.short	(.L_17 - .L_16)
	.align		4
.L_16:
        /*0060*/ 	.word	index@(.nv.constant0._Z13sum_reductionPiS_Pl)
        /*0064*/ 	.short	0x0380
        /*0066*/ 	.short	0x0018


	//----- nvinfo : EIATTR_SW_WAR
	.align		4
.L_17:
        /*0068*/ 	.byte	0x04, 0x36
        /*006a*/ 	.short	(.L_19 - .L_18)
.L_18:
        /*006c*/ 	.word	0x00000008
.L_19:


//--------------------- .nv.callgraph             --------------------------
	.section	.nv.callgraph,"",@"SHT_CUDA_CALLGRAPH"
	.align	4
	.sectionentsize	8
	.align		4
        /*0000*/ 	.word	0x00000000
	.align		4
        /*0004*/ 	.word	0xffffffff
	.align		4
        /*0008*/ 	.word	0x00000000
	.align		4
        /*000c*/ 	.word	0xfffffffe
	.align		4
        /*0010*/ 	.word	0x00000000
	.align		4
        /*0014*/ 	.word	0xfffffffd
	.align		4
        /*0018*/ 	.word	0x00000000
	.align		4
        /*001c*/ 	.word	0xfffffffc


//--------------------- .text._Z13sum_reductionPiS_Pl --------------------------
	.section	.text._Z13sum_reductionPiS_Pl,"ax",@progbits
	.align	128
        .global         _Z13sum_reductionPiS_Pl
        .type           _Z13sum_reductionPiS_Pl,@function
        .size           _Z13sum_reductionPiS_Pl,(.L_x_3 - _Z13sum_reductionPiS_Pl)
        .other          _Z13sum_reductionPiS_Pl,@"STO_CUDA_ENTRY STV_DEFAULT"
_Z13sum_reductionPiS_Pl:
.text._Z13sum_reductionPiS_Pl:
[----:B------:R-:W-:Y:S01]  /*0000*/  LDC R1, c[0x0][0x37c] ;  /* 0x0000df00ff017b82 */ /* 0x000fe20000000800 */
[----:B------:R-:W0:Y:S01]  /*0010*/  S2R R11, SR_TID.X ;  /* 0x00000000000b7919 */ /* 0x000e220000002100 */
[----:B------:R-:W1:Y:S01]  /*0020*/  LDCU.64 UR6, c[0x0][0x358] ;  /* 0x00006b00ff0677ac */ /* 0x000e620008000a00 */
[----:B0-----:R-:W-:-:S13]  /*0030*/  ISETP.NE.AND P0, PT, R11, RZ, PT ;  /* 0x000000ff0b00720c */ /* 0x001fda0003f05270 */
[----:B------:R-:W-:Y:S01]  /*0040*/  @!P0 CS2R R6, SR_CLOCKLO ;  /* 0x0000000000068805 */ /* 0x000fe20000015000 */
[----:B------:R-:W0:Y:S01]  /*0050*/  S2R R0, SR_CTAID.X ;  /* 0x0000000000007919 */ /* 0x000e220000002500 */
[----:B------:R-:W2:Y:S01]  /*0060*/  @!P0 LDC.64 R2, c[0x0][0x390] ;  /* 0x0000e400ff028b82 */ /* 0x000ea20000000a00 */
[----:B------:R-:W0:Y:S07]  /*0070*/  LDCU UR8, c[0x0][0x360] ;  /* 0x00006c00ff0877ac */ /* 0x000e2e0008000800 */
[----:B------:R-:W3:Y:S01]  /*0080*/  LDC.64 R4, c[0x0][0x380] ;  /* 0x0000e000ff047b82 */ /* 0x000ee20000000a00 */
[----:B0-----:R-:W-:-:S02]  /*0090*/  IMAD R9, R0, UR8, R11 ;  /* 0x0000000800097c24 */ /* 0x001fc4000f8e020b */
[----:B--2---:R-:W-:-:S04]  /*00a0*/  @!P0 IMAD.WIDE.U32 R2, R0, 0x8, R2 ;  /* 0x0000000800028825 */ /* 0x004fc800078e0002 */
[----:B---3--:R-:W-:Y:S01]  /*00b0*/  IMAD.WIDE R4, R9, 0x4, R4 ;  /* 0x0000000409047825 */ /* 0x008fe200078e0204 */
[----:B-1----:R0:W-:Y:S05]  /*00c0*/  @!P0 STG.E.64 desc[UR6][R2.64], R6 ;  /* 0x0000000602008986 */ /* 0x0021ea000c101b06 */
[----:B------:R-:W2:Y:S01]  /*00d0*/  LDG.E R4, desc[UR6][R4.64] ;  /* 0x0000000604047981 */ /* 0x000ea2000c1e1900 */
[----:B------:R-:W1:Y:S01]  /*00e0*/  S2UR UR5, SR_CgaCtaId ;  /* 0x00000000000579c3 */ /* 0x000e620000008800 */
[----:B------:R-:W-:Y:S01]  /*00f0*/  UMOV UR4, 0x400 ;  /* 0x0000040000047882 */ /* 0x000fe20000000000 */
[----:B------:R-:W-:Y:S01]  /*0100*/  UISETP.GE.U32.AND UP0, UPT, UR8, 0x2, UPT ;  /* 0x000000020800788c */ /* 0x000fe2000bf06070 */
[----:B------:R-:W-:Y:S01]  /*0110*/  ISETP.NE.AND P0, PT, R11, RZ, PT ;  /* 0x000000ff0b00720c */ /* 0x000fe20003f05270 */
[----:B-1----:R-:W-:-:S06]  /*0120*/  ULEA UR4, UR5, UR4, 0x18 ;  /* 0x0000000405047291 */ /* 0x002fcc000f8ec0ff */
[----:B------:R-:W-:-:S05]  /*0130*/  LEA R9, R11, UR4, 0x2 ;  /* 0x000000040b097c11 */ /* 0x000fca000f8e10ff */
[----:B--2---:R0:W-:Y:S01]  /*0140*/  STS [R9], R4 ;  /* 0x0000000409007388 */ /* 0x0041e20000000800 */
[----:B------:R-:W-:Y:S06]  /*0150*/  BAR.SYNC.DEFER_BLOCKING 0x0 ;  /* 0x0000000000007b1d */ /* 0x000fec0000010000 */
[----:B------:R-:W-:Y:S05]  /*0160*/  BRA.U !UP0, `(.L_x_0) ;  /* 0x0000000108307547 */ /* 0x000fea000b800000 */
[----:B0-----:R-:W-:-:S07]  /*0170*/  IMAD.U32 R2, RZ, RZ, UR8 ;  /* 0x00000008ff027e24 */ /* 0x001fce000f8e00ff */
.L_x_1:
[----:B------:R-:W-:-:S04]  /*0180*/  SHF.R.U32.HI R6, RZ, 0x1, R2 ;  /* 0x00000001ff067819 */ /* 0x000fc80000011602 */
[----:B------:R-:W-:-:S13]  /*0190*/  ISETP.GE.U32.AND P1, PT, R11, R6, PT ;  /* 0x000000060b00720c */ /* 0x000fda0003f26070 */
[----:B------:R-:W-:Y:S01]  /*01a0*/  @!P1 IMAD R3, R6, 0x4, R9 ;  /* 0x0000000406039824 */ /* 0x000fe200078e0209 */
[----:B------:R-:W-:Y:S05]  /*01b0*/  @!P1 LDS R4, [R9] ;  /* 0x0000000009049984 */ /* 0x000fea0000000800 */
[----:B------:R-:W0:Y:S02]  /*01c0*/  @!P1 LDS R3, [R3] ;  /* 0x0000000003039984 */ /* 0x000e240000000800 */
[----:B0-----:R-:W-:-:S05]  /*01d0*/  @!P1 IADD3 R4, PT, PT, R3, R4, RZ ;  /* 0x0000000403049210 */ /* 0x001fca0007ffe0ff */
[----:B------:R1:W-:Y:S01]  /*01e0*/  @!P1 STS [R9], R4 ;  /* 0x0000000409009388 */ /* 0x0003e20000000800 */
[----:B------:R-:W-:Y:S01]  /*01f0*/  BAR.SYNC.DEFER_BLOCKING 0x0 ;  /* 0x0000000000007b1d */ /* 0x000fe20000010000 */
[----:B------:R-:W-:Y:S01]  /*0200*/  ISETP.GT.U32.AND P1, PT, R2, 0x3, PT ;  /* 0x000000030200780c */ /* 0x000fe20003f24070 */
[----:B------:R-:W-:-:S12]  /*0210*/  IMAD.MOV.U32 R2, RZ, RZ, R6 ;  /* 0x000000ffff027224 */ /* 0x000fd800078e0006 */
[----:B-1----:R-:W-:Y:S05]  /*0220*/  @P1 BRA `(.L_x_1) ;  /* 0xfffffffc00d41947 */ /* 0x002fea000383ffff */
.L_x_0:
[----:B------:R-:W-:Y:S05]  /*0230*/  @P0 EXIT ;  /* 0x000000000000094d */ /* 0x000fea0003800000 */
[----:B------:R-:W1:Y:S01]  /*0240*/  S2UR UR5, SR_CgaCtaId ;  /* 0x00000000000579c3 */ /* 0x000e620000008800 */
[----:B------:R-:W-:-:S07]  /*0250*/  UMOV UR4, 0x400 ;  /* 0x0000040000047882 */ /* 0x000fce0000000000 */
[----:B0-----:R-:W0:Y:S01]  /*0260*/  LDC.64 R2, c[0x0][0x388] ;  /* 0x0000e200ff027b82 */ /* 0x001e220000000a00 */
[----:B-1----:R-:W-:Y:S01]  /*0270*/  ULEA UR4, UR5, UR4, 0x18 ;  /* 0x0000000405047291 */ /* 0x002fe2000f8ec0ff */
[----:B0-----:R-:W-:-:S08]  /*0280*/  IMAD.WIDE.U32 R2, R0, 0x4, R2 ;  /* 0x0000000400027825 */ /* 0x001fd000078e0002 */
[----:B------:R-:W0:Y:S04]  /*0290*/  LDS R5, [UR4] ;  /* 0x00000004ff057984 */ /* 0x000e280008000800 */
[----:B0-----:R0:W-:Y:S02]  /*02a0*/  STG.E desc[UR6][R2.64], R5 ;  /* 0x0000000502007986 */ /* 0x0011e4000c101906 */
[----:B0-----:R-:W-:Y:S01]  /*02b0*/  CS2R R4, SR_CLOCKLO ;  /* 0x0000000000047805 */ /* 0x001fe20000015000 */
[----:B------:R-:W0:Y:S01]  /*02c0*/  LDC.64 R2, c[0x0][0x390] ;  /* 0x0000e400ff027b82 */ /* 0x000e220000000a00 */
[----:B------:R-:W1:Y:S02]  /*02d0*/  LDCU UR4, c[0x0][0x370] ;  /* 0x00006e00ff0477ac */ /* 0x000e640008000800 */
[----:B-1----:R-:W-:-:S05]  /*02e0*/  IADD3 R7, PT, PT, R0, UR4, RZ ;  /* 0x0000000400077c10 */ /* 0x002fca000fffe0ff */
[----:B0-----:R-:W-:-:S05]  /*02f0*/  IMAD.WIDE.U32 R2, R7, 0x8, R2 ;  /* 0x0000000807027825 */ /* 0x001fca00078e0002 */
[----:B------:R-:W-:Y:S01]  /*0300*/  STG.E.64 desc[UR6][R2.64], R4 ;  /* 0x0000000402007986 */ /* 0x000fe2000c101b06 */
[----:B------:R-:W-:Y:S05]  /*0310*/  EXIT ;  /* 0x000000000000794d */ /* 0x000fea0003800000 */
.L_x_2:
[----:B------:R-:W-:-:S00]  /*0320*/  BRA `(.L_x_2) ;  /* 0xfffffffc00fc7947 */ /* 0x000fc0000383ffff */
[----:B------:R-:W-:-:S00]  /*0330*/  NOP ;  /* 0x0000000000007918 */ /* 0x000fc00000000000 */
        /* <DEDUP_REMOVED lines=12> */
.L_x_3:


//--------------------- .nv.shared._Z13sum_reductionPiS_Pl --------------------------
	.section	.nv.shared._Z13sum_reductionPiS_Pl,"aw",@nobits
	.sectionflags	@""
	.align	4
.nv.shared._Z13sum_reductionPiS_Pl:
	.zero		2048


//--------------------- .nv.shared.reserved.0     --------------------------
	.section	.nv.shared.reserved.0,"aw",@nobits
	.weak		__nv_reservedSMEM_offset_0_alias
	.size		__nv_reservedSMEM_offset_0_alias, 0, 64
	.other		__nv_reservedSMEM_offset_0_alias,@"STO_CUDA_RESERVED_SHARED STV_DEFAULT"
__nv_reservedSMEM_offset_0_alias:
	.zero		0
	.zero		64


//--------------------- .nv.constant0._Z13sum_reductionPiS_Pl --------------------------
	.section	.nv.constant0._Z13sum_reductionPiS_Pl,"a",@progbits
	.sectionflags	@""
	.align	4
.nv.constant0._Z13sum_reductionPiS_Pl:
	.zero		920


//--------------------- SYMBOLS --------------------------

	.type		.nv.reservedSmem.offset0,@object
	.size		.nv.reservedSmem.offset0,0x4
	.type		.nv.reservedSmem.cap,@object
	.size		.nv.reservedSmem.cap,0x4
